//
// Generated by NVIDIA NVVM Compiler
//
// Compiler Build ID: CL-36424714
// Cuda compilation tools, release 13.0, V13.0.88
// Based on NVVM 20.0.0
//

.version 9.0
.target sm_100
.address_size 64

	// .globl	_Z29tensor_product_forward_kernelPfS_S_PjS_S0_mmmmmm
.extern .shared .align 16 .b8 shared_mem[];

.visible .entry _Z29tensor_product_forward_kernelPfS_S_PjS_S0_mmmmmm(
	.param .u64 .ptr .align 1 _Z29tensor_product_forward_kernelPfS_S_PjS_S0_mmmmmm_param_0,
	.param .u64 .ptr .align 1 _Z29tensor_product_forward_kernelPfS_S_PjS_S0_mmmmmm_param_1,
	.param .u64 .ptr .align 1 _Z29tensor_product_forward_kernelPfS_S_PjS_S0_mmmmmm_param_2,
	.param .u64 .ptr .align 1 _Z29tensor_product_forward_kernelPfS_S_PjS_S0_mmmmmm_param_3,
	.param .u64 .ptr .align 1 _Z29tensor_product_forward_kernelPfS_S_PjS_S0_mmmmmm_param_4,
	.param .u64 .ptr .align 1 _Z29tensor_product_forward_kernelPfS_S_PjS_S0_mmmmmm_param_5,
	.param .u64 _Z29tensor_product_forward_kernelPfS_S_PjS_S0_mmmmmm_param_6,
	.param .u64 _Z29tensor_product_forward_kernelPfS_S_PjS_S0_mmmmmm_param_7,
	.param .u64 _Z29tensor_product_forward_kernelPfS_S_PjS_S0_mmmmmm_param_8,
	.param .u64 _Z29tensor_product_forward_kernelPfS_S_PjS_S0_mmmmmm_param_9,
	.param .u64 _Z29tensor_product_forward_kernelPfS_S_PjS_S0_mmmmmm_param_10,
	.param .u64 _Z29tensor_product_forward_kernelPfS_S_PjS_S0_mmmmmm_param_11
)
{
	.reg .pred 	%p<21>;
	.reg .b32 	%r<158>;
	.reg .b32 	%f<59>;
	.reg .b64 	%rd<73>;

	ld.param.u64 	%rd20, [_Z29tensor_product_forward_kernelPfS_S_PjS_S0_mmmmmm_param_0];
	ld.param.u64 	%rd21, [_Z29tensor_product_forward_kernelPfS_S_PjS_S0_mmmmmm_param_1];
	ld.param.u64 	%rd30, [_Z29tensor_product_forward_kernelPfS_S_PjS_S0_mmmmmm_param_2];
	ld.param.u64 	%rd23, [_Z29tensor_product_forward_kernelPfS_S_PjS_S0_mmmmmm_param_4];
	ld.param.u64 	%rd31, [_Z29tensor_product_forward_kernelPfS_S_PjS_S0_mmmmmm_param_5];
	ld.param.u64 	%rd25, [_Z29tensor_product_forward_kernelPfS_S_PjS_S0_mmmmmm_param_7];
	ld.param.u64 	%rd26, [_Z29tensor_product_forward_kernelPfS_S_PjS_S0_mmmmmm_param_8];
	ld.param.u64 	%rd27, [_Z29tensor_product_forward_kernelPfS_S_PjS_S0_mmmmmm_param_9];
	ld.param.u64 	%rd28, [_Z29tensor_product_forward_kernelPfS_S_PjS_S0_mmmmmm_param_10];
	cvta.to.global.u64 	%rd1, %rd30;
	cvta.to.global.u64 	%rd2, %rd31;
	mov.u32 	%r49, %ctaid.x;
	cvt.u64.u32 	%rd3, %r49;
	mov.u32 	%r1, %tid.x;
	cvt.u64.u32 	%rd72, %r1;
	setp.le.u64 	%p1, %rd25, %rd72;
	@%p1 bra 	$L__BB0_3;
	mov.u32 	%r2, %ntid.x;
	mul.lo.s64 	%rd5, %rd25, %rd3;
	cvta.to.global.u64 	%rd6, %rd20;
	mov.u32 	%r51, shared_mem;
	mov.u64 	%rd70, %rd72;
	mov.u32 	%r144, %r1;
$L__BB0_2:
	add.s64 	%rd32, %rd70, %rd5;
	shl.b64 	%rd33, %rd32, 2;
	add.s64 	%rd34, %rd6, %rd33;
	ld.global.nc.f32 	%f15, [%rd34];
	shl.b32 	%r50, %r144, 2;
	add.s32 	%r52, %r51, %r50;
	st.shared.f32 	[%r52], %f15;
	add.s32 	%r144, %r144, %r2;
	cvt.s64.s32 	%rd70, %r144;
	setp.gt.u64 	%p2, %rd25, %rd70;
	@%p2 bra 	$L__BB0_2;
$L__BB0_3:
	cvt.u32.u64 	%r53, %rd25;
	shl.b32 	%r54, %r53, 2;
	mov.u32 	%r55, shared_mem;
	add.s32 	%r3, %r55, %r54;
	setp.le.u64 	%p3, %rd26, %rd72;
	@%p3 bra 	$L__BB0_6;
	mov.u32 	%r4, %ntid.x;
	mul.lo.s64 	%rd7, %rd26, %rd3;
	cvta.to.global.u64 	%rd8, %rd21;
	mov.u64 	%rd71, %rd72;
	mov.u32 	%r145, %r1;
$L__BB0_5:
	add.s64 	%rd35, %rd71, %rd7;
	shl.b64 	%rd36, %rd35, 2;
	add.s64 	%rd37, %rd8, %rd36;
	ld.global.nc.f32 	%f16, [%rd37];
	shl.b32 	%r56, %r145, 2;
	add.s32 	%r57, %r3, %r56;
	st.shared.f32 	[%r57], %f16;
	add.s32 	%r145, %r145, %r4;
	cvt.s64.s32 	%rd71, %r145;
	setp.gt.u64 	%p4, %rd26, %rd71;
	@%p4 bra 	$L__BB0_5;
$L__BB0_6:
	cvt.u32.u64 	%r59, %rd26;
	add.s32 	%r60, %r59, %r53;
	shl.b32 	%r61, %r60, 2;
	add.s32 	%r7, %r55, %r61;
	setp.le.u64 	%p5, %rd27, %rd72;
	@%p5 bra 	$L__BB0_9;
	mov.u32 	%r8, %ntid.x;
	cvta.to.global.u64 	%rd11, %rd23;
	mov.u32 	%r146, %r1;
$L__BB0_8:
	shl.b64 	%rd38, %rd72, 2;
	add.s64 	%rd39, %rd11, %rd38;
	ld.global.nc.f32 	%f17, [%rd39];
	shl.b32 	%r63, %r146, 2;
	add.s32 	%r64, %r7, %r63;
	st.shared.f32 	[%r64], %f17;
	add.s32 	%r146, %r146, %r8;
	cvt.s64.s32 	%rd72, %r146;
	setp.gt.u64 	%p6, %rd27, %rd72;
	@%p6 bra 	$L__BB0_8;
$L__BB0_9:
	ld.param.u64 	%rd69, [_Z29tensor_product_forward_kernelPfS_S_PjS_S0_mmmmmm_param_11];
	ld.param.u64 	%rd68, [_Z29tensor_product_forward_kernelPfS_S_PjS_S0_mmmmmm_param_6];
	bar.sync 	0;
	add.s64 	%rd40, %rd68, 15;
	shr.u64 	%rd41, %rd40, 4;
	cvt.u32.u64 	%r65, %rd41;
	mul.lo.s32 	%r13, %r1, %r65;
	add.s32 	%r66, %r13, %r65;
	cvt.s64.s32 	%rd42, %r66;
	min.u64 	%rd43, %rd68, %rd42;
	cvt.u32.u64 	%r14, %rd43;
	setp.le.u64 	%p7, %rd69, %rd3;
	cvt.s64.s32 	%rd16, %r13;
	setp.le.u64 	%p8, %rd68, %rd16;
	or.pred  	%p9, %p7, %p8;
	@%p9 bra 	$L__BB0_31;
	ld.param.u64 	%rd67, [_Z29tensor_product_forward_kernelPfS_S_PjS_S0_mmmmmm_param_3];
	mul.lo.s64 	%rd44, %rd28, %rd3;
	shl.b64 	%rd45, %rd44, 2;
	add.s64 	%rd17, %rd1, %rd45;
	cvta.to.global.u64 	%rd46, %rd67;
	shl.b64 	%rd47, %rd16, 2;
	add.s64 	%rd48, %rd46, %rd47;
	ld.global.nc.u32 	%r15, [%rd48];
	add.s64 	%rd49, %rd2, %rd47;
	ld.global.nc.u32 	%r16, [%rd49];
	shr.u32 	%r67, %r16, 8;
	and.b32  	%r68, %r67, 4092;
	add.s32 	%r70, %r55, %r68;
	ld.shared.f32 	%f18, [%r70];
	shl.b32 	%r71, %r16, 2;
	and.b32  	%r72, %r71, 4092;
	add.s32 	%r73, %r3, %r72;
	ld.shared.f32 	%f19, [%r73];
	mul.f32 	%f20, %f18, %f19;
	shr.u32 	%r74, %r16, 18;
	and.b32  	%r75, %r74, 4092;
	add.s32 	%r76, %r7, %r75;
	ld.shared.f32 	%f21, [%r76];
	fma.rn.f32 	%f1, %f20, %f21, 0f00000000;
	setp.gt.s32 	%p10, %r16, -1;
	@%p10 bra 	$L__BB0_12;
	mul.wide.s32 	%rd50, %r15, 4;
	add.s64 	%rd51, %rd17, %rd50;
	atom.global.add.f32 	%f22, [%rd51], %f1;
$L__BB0_12:
	shr.u32 	%r77, %r16, 31;
	add.s32 	%r157, %r77, %r15;
	xor.b32  	%r78, %r77, 1;
	cvt.rn.f32.u32 	%f23, %r78;
	mul.f32 	%f58, %f1, %f23;
	add.s32 	%r149, %r13, 1;
	setp.ge.s32 	%p11, %r149, %r14;
	@%p11 bra 	$L__BB0_30;
	not.b32 	%r80, %r13;
	add.s32 	%r81, %r80, %r14;
	and.b32  	%r19, %r81, 3;
	setp.eq.s32 	%p12, %r19, 0;
	@%p12 bra 	$L__BB0_19;
	neg.s32 	%r148, %r19;
	mov.u32 	%r147, %r13;
$L__BB0_15:
	.pragma "nounroll";
	mul.wide.s32 	%rd52, %r149, 4;
	add.s64 	%rd53, %rd2, %rd52;
	ld.global.nc.u32 	%r25, [%rd53];
	shr.u32 	%r82, %r25, 8;
	and.b32  	%r83, %r82, 4092;
	add.s32 	%r85, %r55, %r83;
	ld.shared.f32 	%f25, [%r85];
	shl.b32 	%r86, %r25, 2;
	and.b32  	%r87, %r86, 4092;
	add.s32 	%r88, %r3, %r87;
	ld.shared.f32 	%f26, [%r88];
	mul.f32 	%f27, %f25, %f26;
	shr.u32 	%r89, %r25, 18;
	and.b32  	%r90, %r89, 4092;
	add.s32 	%r91, %r7, %r90;
	ld.shared.f32 	%f28, [%r91];
	fma.rn.f32 	%f4, %f27, %f28, %f58;
	setp.gt.s32 	%p13, %r25, -1;
	@%p13 bra 	$L__BB0_17;
	mul.wide.s32 	%rd54, %r157, 4;
	add.s64 	%rd55, %rd17, %rd54;
	st.global.f32 	[%rd55], %f4;
$L__BB0_17:
	shr.u32 	%r92, %r25, 31;
	add.s32 	%r157, %r92, %r157;
	xor.b32  	%r93, %r92, 1;
	cvt.rn.f32.u32 	%f29, %r93;
	mul.f32 	%f58, %f4, %f29;
	add.s32 	%r149, %r149, 1;
	add.s32 	%r148, %r148, 1;
	setp.ne.s32 	%p14, %r148, 0;
	add.s32 	%r147, %r147, 1;
	@%p14 bra 	$L__BB0_15;
	add.s32 	%r149, %r147, 1;
$L__BB0_19:
	sub.s32 	%r94, %r14, %r13;
	add.s32 	%r95, %r94, -2;
	setp.lt.u32 	%p15, %r95, 3;
	@%p15 bra 	$L__BB0_30;
	sub.s32 	%r154, %r149, %r14;
	add.s64 	%rd18, %rd2, 8;
$L__BB0_21:
	.pragma "nounroll";
	mul.wide.s32 	%rd56, %r149, 4;
	add.s64 	%rd19, %rd18, %rd56;
	ld.global.nc.u32 	%r38, [%rd19+-8];
	shr.u32 	%r96, %r38, 8;
	and.b32  	%r97, %r96, 4092;
	add.s32 	%r99, %r55, %r97;
	ld.shared.f32 	%f30, [%r99];
	shl.b32 	%r100, %r38, 2;
	and.b32  	%r101, %r100, 4092;
	add.s32 	%r102, %r3, %r101;
	ld.shared.f32 	%f31, [%r102];
	mul.f32 	%f32, %f30, %f31;
	shr.u32 	%r103, %r38, 18;
	and.b32  	%r104, %r103, 4092;
	add.s32 	%r105, %r7, %r104;
	ld.shared.f32 	%f33, [%r105];
	fma.rn.f32 	%f9, %f32, %f33, %f58;
	setp.gt.s32 	%p16, %r38, -1;
	@%p16 bra 	$L__BB0_23;
	mul.wide.s32 	%rd57, %r157, 4;
	add.s64 	%rd58, %rd17, %rd57;
	st.global.f32 	[%rd58], %f9;
$L__BB0_23:
	shr.u32 	%r106, %r38, 31;
	add.s32 	%r39, %r106, %r157;
	xor.b32  	%r107, %r106, 1;
	cvt.rn.f32.u32 	%f34, %r107;
	ld.global.nc.u32 	%r40, [%rd19+-4];
	shr.u32 	%r108, %r40, 8;
	and.b32  	%r109, %r108, 4092;
	add.s32 	%r111, %r55, %r109;
	ld.shared.f32 	%f35, [%r111];
	shl.b32 	%r112, %r40, 2;
	and.b32  	%r113, %r112, 4092;
	add.s32 	%r114, %r3, %r113;
	ld.shared.f32 	%f36, [%r114];
	mul.f32 	%f37, %f35, %f36;
	shr.u32 	%r115, %r40, 18;
	and.b32  	%r116, %r115, 4092;
	add.s32 	%r117, %r7, %r116;
	ld.shared.f32 	%f38, [%r117];
	mul.f32 	%f39, %f37, %f38;
	fma.rn.f32 	%f10, %f9, %f34, %f39;
	setp.gt.s32 	%p17, %r40, -1;
	@%p17 bra 	$L__BB0_25;
	mul.wide.s32 	%rd59, %r39, 4;
	add.s64 	%rd60, %rd17, %rd59;
	st.global.f32 	[%rd60], %f10;
$L__BB0_25:
	shr.u32 	%r118, %r40, 31;
	add.s32 	%r41, %r118, %r39;
	xor.b32  	%r119, %r118, 1;
	cvt.rn.f32.u32 	%f40, %r119;
	ld.global.nc.u32 	%r42, [%rd19];
	shr.u32 	%r120, %r42, 8;
	and.b32  	%r121, %r120, 4092;
	add.s32 	%r123, %r55, %r121;
	ld.shared.f32 	%f41, [%r123];
	shl.b32 	%r124, %r42, 2;
	and.b32  	%r125, %r124, 4092;
	add.s32 	%r126, %r3, %r125;
	ld.shared.f32 	%f42, [%r126];
	mul.f32 	%f43, %f41, %f42;
	shr.u32 	%r127, %r42, 18;
	and.b32  	%r128, %r127, 4092;
	add.s32 	%r129, %r7, %r128;
	ld.shared.f32 	%f44, [%r129];
	mul.f32 	%f45, %f43, %f44;
	fma.rn.f32 	%f11, %f10, %f40, %f45;
	setp.gt.s32 	%p18, %r42, -1;
	@%p18 bra 	$L__BB0_27;
	mul.wide.s32 	%rd61, %r41, 4;
	add.s64 	%rd62, %rd17, %rd61;
	st.global.f32 	[%rd62], %f11;
$L__BB0_27:
	shr.u32 	%r130, %r42, 31;
	add.s32 	%r43, %r130, %r41;
	xor.b32  	%r131, %r130, 1;
	cvt.rn.f32.u32 	%f46, %r131;
	ld.global.nc.u32 	%r44, [%rd19+4];
	shr.u32 	%r132, %r44, 8;
	and.b32  	%r133, %r132, 4092;
	add.s32 	%r135, %r55, %r133;
	ld.shared.f32 	%f47, [%r135];
	shl.b32 	%r136, %r44, 2;
	and.b32  	%r137, %r136, 4092;
	add.s32 	%r138, %r3, %r137;
	ld.shared.f32 	%f48, [%r138];
	mul.f32 	%f49, %f47, %f48;
	shr.u32 	%r139, %r44, 18;
	and.b32  	%r140, %r139, 4092;
	add.s32 	%r141, %r7, %r140;
	ld.shared.f32 	%f50, [%r141];
	mul.f32 	%f51, %f49, %f50;
	fma.rn.f32 	%f12, %f11, %f46, %f51;
	setp.gt.s32 	%p19, %r44, -1;
	@%p19 bra 	$L__BB0_29;
	mul.wide.s32 	%rd63, %r43, 4;
	add.s64 	%rd64, %rd17, %rd63;
	st.global.f32 	[%rd64], %f12;
$L__BB0_29:
	shr.u32 	%r142, %r44, 31;
	add.s32 	%r157, %r142, %r43;
	xor.b32  	%r143, %r142, 1;
	cvt.rn.f32.u32 	%f52, %r143;
	mul.f32 	%f58, %f12, %f52;
	add.s32 	%r149, %r149, 4;
	add.s32 	%r154, %r154, 4;
	setp.ne.s32 	%p20, %r154, 0;
	@%p20 bra 	$L__BB0_21;
$L__BB0_30:
	mul.wide.s32 	%rd65, %r157, 4;
	add.s64 	%rd66, %rd17, %rd65;
	atom.global.add.f32 	%f53, [%rd66], %f58;
$L__BB0_31:
	ret;

}


// ===== COMPILED SASS (sm_100) =====

	.target	sm_100

	.elftype	@"ET_EXEC"


//--------------------- .note.nv.tkinfo           --------------------------
	.section	.note.nv.tkinfo,"",@"SHT_NOTE"
	.sectionflags	@"SHF_NOTE_NV_TKINFO"
	.tkinfo
        /*0018*/ 	.word	0x00000002
        /*0030*/ 	.string	""
        /*0030*/ 	.string	"ptxas"
        /*0030*/ 	.string	"Cuda compilation tools, release 13.0, V13.0.88"
        /*0030*/ 	.string	"Build cuda_13.0.r13.0/compiler.36424714_0"
        /*0030*/ 	.string	"-arch sm_100 -m 64 "



//--------------------- .note.nv.cuinfo           --------------------------
	.section	.note.nv.cuinfo,"",@"SHT_NOTE"
	.sectionflags	@"SHF_NOTE_NV_CUINFO"
        /*0018*/ 	.short	0x0002
        /*001a*/ 	.short	0x0064
        /*001c*/ 	.short	0x0082
	.zero		2


//--------------------- .nv.info                  --------------------------
	.section	.nv.info,"",@"SHT_CUDA_INFO"
	.align	4


	//----- nvinfo : EIATTR_REGCOUNT
	.align		4
        /*0000*/ 	.byte	0x04, 0x2f
        /*0002*/ 	.short	(.L_1 - .L_0)
	.align		4
.L_0:
        /*0004*/ 	.word	index@(_Z29tensor_product_forward_kernelPfS_S_PjS_S0_mmmmmm)
        /*0008*/ 	.word	0x0000001d


	//----- nvinfo : EIATTR_FRAME_SIZE
	.align		4
.L_1:
        /*000c*/ 	.byte	0x04, 0x11
        /*000e*/ 	.short	(.L_3 - .L_2)
	.align		4
.L_2:
        /*0010*/ 	.word	index@(_Z29tensor_product_forward_kernelPfS_S_PjS_S0_mmmmmm)
        /*0014*/ 	.word	0x00000000


	//----- nvinfo : EIATTR_MIN_STACK_SIZE
	.align		4
.L_3:
        /*0018*/ 	.byte	0x04, 0x12
        /*001a*/ 	.short	(.L_5 - .L_4)
	.align		4
.L_4:
        /*001c*/ 	.word	index@(_Z29tensor_product_forward_kernelPfS_S_PjS_S0_mmmmmm)
        /*0020*/ 	.word	0x00000000
.L_5:


//--------------------- .nv.compat                --------------------------
	.section	.nv.compat,"",@"SHT_CUDA_COMPAT_INFO"
	.align	4
        /*0000*/ 	.byte	0x02, 0x09, 0x00, 0x00, 0x02, 0x02, 0x01, 0x00, 0x02, 0x05, 0x05, 0x00, 0x03, 0x07, 0x01, 0x01
        /*0010*/ 	.byte	0x02, 0x03, 0x00, 0x00, 0x02, 0x06, 0x01, 0x00, 0x04, 0x0b, 0x08, 0x00, 0x09, 0x00, 0x00, 0x00
        /*0020*/ 	.byte	0x00, 0x00, 0x00, 0x00


//--------------------- .nv.info._Z29tensor_product_forward_kernelPfS_S_PjS_S0_mmmmmm --------------------------
	.section	.nv.info._Z29tensor_product_forward_kernelPfS_S_PjS_S0_mmmmmm,"",@"SHT_CUDA_INFO"
	.sectionflags	@""
	.align	4


	//----- nvinfo : EIATTR_CUDA_API_VERSION
	.align		4
        /*0000*/ 	.byte	0x04, 0x37
        /*0002*/ 	.short	(.L_7 - .L_6)
.L_6:
        /*0004*/ 	.word	0x00000082


	//----- nvinfo : EIATTR_KPARAM_INFO
	.align		4
.L_7:
        /*0008*/ 	.byte	0x04, 0x17
        /*000a*/ 	.short	(.L_9 - .L_8)
.L_8:
        /*000c*/ 	.word	0x00000000
        /*0010*/ 	.short	0x000b
        /*0012*/ 	.short	0x0058
        /*0014*/ 	.byte	0x00, 0xf0, 0x21, 0x00


	//----- nvinfo : EIATTR_KPARAM_INFO
	.align		4
.L_9:
        /*0018*/ 	.byte	0x04, 0x17
        /*001a*/ 	.short	(.L_11 - .L_10)
.L_10:
        /*001c*/ 	.word	0x00000000
        /*0020*/ 	.short	0x000a
        /*0022*/ 	.short	0x0050
        /*0024*/ 	.byte	0x00, 0xf0, 0x21, 0x00


	//----- nvinfo : EIATTR_KPARAM_INFO
	.align		4
.L_11:
        /*0028*/ 	.byte	0x04, 0x17
        /*002a*/ 	.short	(.L_13 - .L_12)
.L_12:
        /*002c*/ 	.word	0x00000000
        /*0030*/ 	.short	0x0009
        /*0032*/ 	.short	0x0048
        /*0034*/ 	.byte	0x00, 0xf0, 0x21, 0x00


	//----- nvinfo : EIATTR_KPARAM_INFO
	.align		4
.L_13:
        /*0038*/ 	.byte	0x04, 0x17
        /*003a*/ 	.short	(.L_15 - .L_14)
.L_14:
        /*003c*/ 	.word	0x00000000
        /*0040*/ 	.short	0x0008
        /*0042*/ 	.short	0x0040
        /*0044*/ 	.byte	0x00, 0xf0, 0x21, 0x00


	//----- nvinfo : EIATTR_KPARAM_INFO
	.align		4
.L_15:
        /*0048*/ 	.byte	0x04, 0x17
        /*004a*/ 	.short	(.L_17 - .L_16)
.L_16:
        /*004c*/ 	.word	0x00000000
        /*0050*/ 	.short	0x0007
        /*0052*/ 	.short	0x0038
        /*0054*/ 	.byte	0x00, 0xf0, 0x21, 0x00


	//----- nvinfo : EIATTR_KPARAM_INFO
	.align		4
.L_17:
        /*0058*/ 	.byte	0x04, 0x17
        /*005a*/ 	.short	(.L_19 - .L_18)
.L_18:
        /*005c*/ 	.word	0x00000000
        /*0060*/ 	.short	0x0006
        /*0062*/ 	.short	0x0030
        /*0064*/ 	.byte	0x00, 0xf0, 0x21, 0x00


	//----- nvinfo : EIATTR_KPARAM_INFO
	.align		4
.L_19:
        /*0068*/ 	.byte	0x04, 0x17
        /*006a*/ 	.short	(.L_21 - .L_20)
.L_20:
        /*006c*/ 	.word	0x00000000
        /*0070*/ 	.short	0x0005
        /*0072*/ 	.short	0x0028
        /*0074*/ 	.byte	0x00, 0xf5, 0x21, 0x00


	//----- nvinfo : EIATTR_KPARAM_INFO
	.align		4
.L_21:
        /*0078*/ 	.byte	0x04, 0x17
        /*007a*/ 	.short	(.L_23 - .L_22)
.L_22:
        /*007c*/ 	.word	0x00000000
        /*0080*/ 	.short	0x0004
        /*0082*/ 	.short	0x0020
        /*0084*/ 	.byte	0x00, 0xf5, 0x21, 0x00


	//----- nvinfo : EIATTR_KPARAM_INFO
	.align		4
.L_23:
        /*0088*/ 	.byte	0x04, 0x17
        /*008a*/ 	.short	(.L_25 - .L_24)
.L_24:
        /*008c*/ 	.word	0x00000000
        /*0090*/ 	.short	0x0003
        /*0092*/ 	.short	0x0018
        /*0094*/ 	.byte	0x00, 0xf5, 0x21, 0x00


	//----- nvinfo : EIATTR_KPARAM_INFO
	.align		4
.L_25:
        /*0098*/ 	.byte	0x04, 0x17
        /*009a*/ 	.short	(.L_27 - .L_26)
.L_26:
        /*009c*/ 	.word	0x00000000
        /*00a0*/ 	.short	0x0002
        /*00a2*/ 	.short	0x0010
        /*00a4*/ 	.byte	0x00, 0xf5, 0x21, 0x00


	//----- nvinfo : EIATTR_KPARAM_INFO
	.align		4
.L_27:
        /*00a8*/ 	.byte	0x04, 0x17
        /*00aa*/ 	.short	(.L_29 - .L_28)
.L_28:
        /*00ac*/ 	.word	0x00000000
        /*00b0*/ 	.short	0x0001
        /*00b2*/ 	.short	0x0008
        /*00b4*/ 	.byte	0x00, 0xf5, 0x21, 0x00


	//----- nvinfo : EIATTR_KPARAM_INFO
	.align		4
.L_29:
        /*00b8*/ 	.byte	0x04, 0x17
        /*00ba*/ 	.short	(.L_31 - .L_30)
.L_30:
        /*00bc*/ 	.word	0x00000000
        /*00c0*/ 	.short	0x0000
        /*00c2*/ 	.short	0x0000
        /*00c4*/ 	.byte	0x00, 0xf5, 0x21, 0x00


	//----- nvinfo : EIATTR_SPARSE_MMA_MASK
	.align		4
.L_31:
        /*00c8*/ 	.byte	0x03, 0x50
        /*00ca*/ 	.short	0x0000


	//----- nvinfo : EIATTR_MAXREG_COUNT
	.align		4
        /*00cc*/ 	.byte	0x03, 0x1b
        /*00ce*/ 	.short	0x00ff


	//----- nvinfo : EIATTR_NUM_BARRIERS
	.align		4
        /*00d0*/ 	.byte	0x02, 0x4c
        /*00d2*/ 	.byte	0x01
	.zero		1


	//----- nvinfo : EIATTR_MERCURY_ISA_VERSION
	.align		4
        /*00d4*/ 	.byte	0x03, 0x5f
        /*00d6*/ 	.short	0x0101


	//----- nvinfo : EIATTR_VRC_CTA_INIT_COUNT
	.align		4
        /*00d8*/ 	.byte	0x02, 0x4a
	.zero		1
	.zero		1


	//----- nvinfo : EIATTR_EXIT_INSTR_OFFSETS
	.align		4
        /*00dc*/ 	.byte	0x04, 0x1c
        /*00de*/ 	.short	(.L_33 - .L_32)


	//   ....[0]....
.L_32:
        /*00e0*/ 	.word	0x00000680


	//   ....[1]....
        /*00e4*/ 	.word	0x000011a0


	//----- nvinfo : EIATTR_CRS_STACK_SIZE
	.align		4
.L_33:
        /*00e8*/ 	.byte	0x04, 0x1e
        /*00ea*/ 	.short	(.L_35 - .L_34)
.L_34:
        /*00ec*/ 	.word	0x00000000


	//----- nvinfo : EIATTR_CBANK_PARAM_SIZE
	.align		4
.L_35:
        /*00f0*/ 	.byte	0x03, 0x19
        /*00f2*/ 	.short	0x0060


	//----- nvinfo : EIATTR_PARAM_CBANK
	.align		4
        /*00f4*/ 	.byte	0x04, 0x0a
        /*00f6*/ 	.short	(.L_37 - .L_36)
	.align		4
.L_36:
        /*00f8*/ 	.word	index@(.nv.constant0._Z29tensor_product_forward_kernelPfS_S_PjS_S0_mmmmmm)
        /*00fc*/ 	.short	0x0380
        /*00fe*/ 	.short	0x0060


	//----- nvinfo : EIATTR_SW_WAR
	.align		4
.L_37:
        /*0100*/ 	.byte	0x04, 0x36
        /*0102*/ 	.short	(.L_39 - .L_38)
.L_38:
        /*0104*/ 	.word	0x00000008
.L_39:


//--------------------- .nv.callgraph             --------------------------
	.section	.nv.callgraph,"",@"SHT_CUDA_CALLGRAPH"
	.align	4
	.sectionentsize	8
	.align		4
        /*0000*/ 	.word	0x00000000
	.align		4
        /*0004*/ 	.word	0xffffffff
	.align		4
        /*0008*/ 	.word	0x00000000
	.align		4
        /*000c*/ 	.word	0xfffffffe
	.align		4
        /*0010*/ 	.word	0x00000000
	.align		4
        /*0014*/ 	.word	0xfffffffd
	.align		4
        /*0018*/ 	.word	0x00000000
	.align		4
        /*001c*/ 	.word	0xfffffffc


//--------------------- .text._Z29tensor_product_forward_kernelPfS_S_PjS_S0_mmmmmm --------------------------
	.section	.text._Z29tensor_product_forward_kernelPfS_S_PjS_S0_mmmmmm,"ax",@progbits
	.align	128
        .global         _Z29tensor_product_forward_kernelPfS_S_PjS_S0_mmmmmm
        .type           _Z29tensor_product_forward_kernelPfS_S_PjS_S0_mmmmmm,@function
        .size           _Z29tensor_product_forward_kernelPfS_S_PjS_S0_mmmmmm,(.L_x_19 - _Z29tensor_product_forward_kernelPfS_S_PjS_S0_mmmmmm)
        .other          _Z29tensor_product_forward_kernelPfS_S_PjS_S0_mmmmmm,@"STO_CUDA_ENTRY STV_DEFAULT"
_Z29tensor_product_forward_kernelPfS_S_PjS_S0_mmmmmm:
.text._Z29tensor_product_forward_kernelPfS_S_PjS_S0_mmmmmm:
[----:B------:R-:W-:Y:S01]  /*0000*/  LDC R1, c[0x0][0x37c] ;  /* 0x0000df00ff017b82 */ /* 0x000fe20000000800 */
[----:B------:R-:W0:Y:S01]  /*0010*/  S2R R5, SR_TID.X ;  /* 0x0000000000057919 */ /* 0x000e220000002100 */
[----:B------:R-:W0:Y:S06]  /*0020*/  LDCU.64 UR4, c[0x0][0x3b8] ;  /* 0x00007700ff0477ac */ /* 0x000e2c0008000a00 */
[----:B------:R-:W1:Y:S01]  /*0030*/  S2UR UR7, SR_CTAID.X ;  /* 0x00000000000779c3 */ /* 0x000e620000002500 */
[----:B------:R-:W-:Y:S01]  /*0040*/  BSSY.RECONVERGENT B0, `(.L_x_0) ;  /* 0x0000020000007945 */ /* 0x000fe20003800200 */
[----:B------:R-:W-:Y:S01]  /*0050*/  IMAD.MOV.U32 R3, RZ, RZ, RZ ;  /* 0x000000ffff037224 */ /* 0x000fe200078e00ff */
[----:B------:R-:W2:Y:S01]  /*0060*/  LDCU.64 UR8, c[0x0][0x3c0] ;  /* 0x00007800ff0877ac */ /* 0x000ea20008000a00 */
[----:B------:R-:W3:Y:S01]  /*0070*/  LDCU.64 UR14, c[0x0][0x3c8] ;  /* 0x00007900ff0e77ac */ /* 0x000ee20008000a00 */
[----:B------:R-:W4:Y:S01]  /*0080*/  LDCU.64 UR16, c[0x0][0x358] ;  /* 0x00006b00ff1077ac */ /* 0x000f220008000a00 */
[----:B------:R-:W0:Y:S02]  /*0090*/  LDCU.64 UR10, c[0x0][0x380] ;  /* 0x00007000ff0a77ac */ /* 0x000e240008000a00 */
[----:B0-----:R-:W-:Y:S01]  /*00a0*/  ISETP.GE.U32.AND P0, PT, R5, UR4, PT ;  /* 0x0000000405007c0c */ /* 0x001fe2000bf06070 */
[----:B------:R-:W-:-:S03]  /*00b0*/  IMAD.MOV.U32 R0, RZ, RZ, R5 ;  /* 0x000000ffff007224 */ /* 0x000fc600078e0005 */
[----:B------:R-:W-:-:S13]  /*00c0*/  ISETP.GE.U32.AND.EX P0, PT, RZ, UR5, PT, P0 ;  /* 0x00000005ff007c0c */ /* 0x000fda000bf06100 */
[----:B-1234-:R-:W-:Y:S05]  /*00d0*/  @P0 BRA `(.L_x_1) ;  /* 0x0000000000580947 */ /* 0x01efea0003800000 */
[----:B------:R-:W0:Y:S01]  /*00e0*/  S2R R7, SR_CgaCtaId ;  /* 0x0000000000077919 */ /* 0x000e220000008800 */
[----:B------:R-:W1:Y:S01]  /*00f0*/  LDC R4, c[0x0][0x360] ;  /* 0x0000d800ff047b82 */ /* 0x000e620000000800 */
[----:B------:R-:W-:Y:S01]  /*0100*/  MOV R2, 0x400 ;  /* 0x0000040000027802 */ /* 0x000fe20000000f00 */
[----:B------:R-:W-:Y:S02]  /*0110*/  IMAD.MOV.U32 R6, RZ, RZ, R0 ;  /* 0x000000ffff067224 */ /* 0x000fe400078e0000 */
[----:B------:R-:W-:Y:S01]  /*0120*/  IMAD.MOV.U32 R11, RZ, RZ, R5 ;  /* 0x000000ffff0b7224 */ /* 0x000fe200078e0005 */
[----:B0-----:R-:W-:Y:S01]  /*0130*/  LEA R2, R7, R2, 0x18 ;  /* 0x0000000207027211 */ /* 0x001fe200078ec0ff */
[----:B------:R-:W-:-:S07]  /*0140*/  IMAD.MOV.U32 R7, RZ, RZ, R3 ;  /* 0x000000ffff077224 */ /* 0x000fce00078e0003 */
.L_x_2:
[----:B------:R-:W-:Y:S02]  /*0150*/  IMAD.U32 R9, RZ, RZ, UR4 ;  /* 0x00000004ff097e24 */ /* 0x000fe4000f8e00ff */
[----:B------:R-:W-:Y:S02]  /*0160*/  IMAD.U32 R13, RZ, RZ, UR5 ;  /* 0x00000005ff0d7e24 */ /* 0x000fe4000f8e00ff */
[----:B------:R-:W-:-:S04]  /*0170*/  IMAD.WIDE.U32 R6, R9, UR7, R6 ;  /* 0x0000000709067c25 */ /* 0x000fc8000f8e0006 */
[----:B------:R-:W-:Y:S01]  /*0180*/  IMAD R7, R13, UR7, R7 ;  /* 0x000000070d077c24 */ /* 0x000fe2000f8e0207 */
[----:B------:R-:W-:-:S04]  /*0190*/  LEA R8, P0, R6, UR10, 0x2 ;  /* 0x0000000a06087c11 */ /* 0x000fc8000f8010ff */
[----:B------:R-:W-:-:S05]  /*01a0*/  LEA.HI.X R9, R6, UR11, R7, 0x2, P0 ;  /* 0x0000000b06097c11 */ /* 0x000fca00080f1407 */
[----:B------:R-:W2:Y:S01]  /*01b0*/  LDG.E.CONSTANT R8, desc[UR16][R8.64] ;  /* 0x0000001008087981 */ /* 0x000ea2000c1e9900 */
[----:B------:R-:W-:Y:S02]  /*01c0*/  IMAD R7, R11, 0x4, R2 ;  /* 0x000000040b077824 */ /* 0x000fe400078e0202 */
[----:B-1----:R-:W-:-:S04]  /*01d0*/  IMAD.IADD R6, R4, 0x1, R11 ;  /* 0x0000000104067824 */ /* 0x002fc800078e020b */
[--C-:B------:R-:W-:Y:S01]  /*01e0*/  IMAD.MOV.U32 R11, RZ, RZ, R6.reuse ;  /* 0x000000ffff0b7224 */ /* 0x100fe200078e0006 */
[----:B------:R-:W-:Y:S01]  /*01f0*/  ISETP.GE.U32.AND P0, PT, R6, UR4, PT ;  /* 0x0000000406007c0c */ /* 0x000fe2000bf06070 */
[----:B--2---:R0:W-:Y:S02]  /*0200*/  STS [R7], R8 ;  /* 0x0000000807007388 */ /* 0x0041e40000000800 */
[----:B0-----:R-:W-:-:S04]  /*0210*/  SHF.R.S32.HI R7, RZ, 0x1f, R6 ;  /* 0x0000001fff077819 */ /* 0x001fc80000011406 */
[----:B------:R-:W-:-:S13]  /*0220*/  ISETP.GE.U32.AND.EX P0, PT, R7, UR5, PT, P0 ;  /* 0x0000000507007c0c */ /* 0x000fda000bf06100 */
[----:B------:R-:W-:Y:S05]  /*0230*/  @!P0 BRA `(.L_x_2) ;  /* 0xfffffffc00c48947 */ /* 0x000fea000383ffff */
.L_x_1:
[----:B------:R-:W-:Y:S05]  /*0240*/  BSYNC.RECONVERGENT B0 ;  /* 0x0000000000007941 */ /* 0x000fea0003800200 */
.L_x_0:
[----:B------:R-:W0:Y:S01]  /*0250*/  S2UR UR6, SR_CgaCtaId ;  /* 0x00000000000679c3 */ /* 0x000e220000008800 */
[C---:B------:R-:W-:Y:S01]  /*0260*/  ISETP.GE.U32.AND P1, PT, R0.reuse, UR8, PT ;  /* 0x0000000800007c0c */ /* 0x040fe2000bf26070 */
[----:B------:R-:W-:Y:S01]  /*0270*/  UMOV UR5, 0x400 ;  /* 0x0000040000057882 */ /* 0x000fe20000000000 */
[----:B------:R-:W-:Y:S01]  /*0280*/  ISETP.GE.U32.AND P0, PT, R0, UR14, PT ;  /* 0x0000000e00007c0c */ /* 0x000fe2000bf06070 */
[----:B------:R-:W1:Y:S01]  /*0290*/  LDCU.64 UR12, c[0x0][0x388] ;  /* 0x00007100ff0c77ac */ /* 0x000e620008000a00 */
[C---:B------:R-:W-:Y:S01]  /*02a0*/  ISETP.GE.U32.AND.EX P1, PT, R3.reuse, UR9, PT, P1 ;  /* 0x0000000903007c0c */ /* 0x040fe2000bf26110 */
[----:B------:R-:W-:Y:S01]  /*02b0*/  BSSY.RECONVERGENT B0, `(.L_x_3) ;  /* 0x0000018000007945 */ /* 0x000fe20003800200 */
[----:B------:R-:W-:Y:S01]  /*02c0*/  ISETP.GE.U32.AND.EX P0, PT, R3, UR15, PT, P0 ;  /* 0x0000000f03007c0c */ /* 0x000fe2000bf06100 */
[----:B0-----:R-:W-:-:S04]  /*02d0*/  ULEA UR10, UR6, UR5, 0x18 ;  /* 0x00000005060a7291 */ /* 0x001fc8000f8ec0ff */
[----:B------:R-:W-:-:S06]  /*02e0*/  ULEA UR11, UR4, UR10, 0x2 ;  /* 0x0000000a040b7291 */ /* 0x000fcc000f8e10ff */
[----:B-1----:R-:W-:Y:S06]  /*02f0*/  @P1 BRA `(.L_x_4) ;  /* 0x00000000004c1947 */ /* 0x002fec0003800000 */
[----:B------:R-:W0:Y:S01]  /*0300*/  LDC R11, c[0x0][0x360] ;  /* 0x0000d800ff0b7b82 */ /* 0x000e220000000800 */
[----:B------:R-:W-:Y:S02]  /*0310*/  IMAD.MOV.U32 R6, RZ, RZ, R0 ;  /* 0x000000ffff067224 */ /* 0x000fe400078e0000 */
[----:B------:R-:W-:Y:S02]  /*0320*/  IMAD.MOV.U32 R7, RZ, RZ, R3 ;  /* 0x000000ffff077224 */ /* 0x000fe400078e0003 */
[----:B------:R-:W-:-:S07]  /*0330*/  IMAD.MOV.U32 R2, RZ, RZ, R5 ;  /* 0x000000ffff027224 */ /* 0x000fce00078e0005 */
.L_x_5:
[----:B------:R-:W-:Y:S02]  /*0340*/  IMAD.U32 R9, RZ, RZ, UR8 ;  /* 0x00000008ff097e24 */ /* 0x000fe4000f8e00ff */
[----:B------:R-:W-:Y:S02]  /*0350*/  IMAD.U32 R13, RZ, RZ, UR9 ;  /* 0x00000009ff0d7e24 */ /* 0x000fe4000f8e00ff */
[----:B------:R-:W-:-:S04]  /*0360*/  IMAD.WIDE.U32 R6, R9, UR7, R6 ;  /* 0x0000000709067c25 */ /* 0x000fc8000f8e0006 */
[----:B------:R-:W-:Y:S01]  /*0370*/  IMAD R7, R13, UR7, R7 ;  /* 0x000000070d077c24 */ /* 0x000fe2000f8e0207 */
[----:B------:R-:W-:-:S04]  /*0380*/  LEA R8, P1, R6, UR12, 0x2 ;  /* 0x0000000c06087c11 */ /* 0x000fc8000f8210ff */
[----:B------:R-:W-:-:S05]  /*0390*/  LEA.HI.X R9, R6, UR13, R7, 0x2, P1 ;  /* 0x0000000d06097c11 */ /* 0x000fca00088f1407 */
[----:B------:R-:W2:Y:S01]  /*03a0*/  LDG.E.CONSTANT R8, desc[UR16][R8.64] ;  /* 0x0000001008087981 */ /* 0x000ea2000c1e9900 */
[----:B------:R-:W-:Y:S01]  /*03b0*/  LEA R7, R2, UR11, 0x2 ;  /* 0x0000000b02077c11 */ /* 0x000fe2000f8e10ff */
[----:B0-----:R-:W-:-:S04]  /*03c0*/  IMAD.IADD R6, R11, 0x1, R2 ;  /* 0x000000010b067824 */ /* 0x001fc800078e0202 */
[--C-:B------:R-:W-:Y:S01]  /*03d0*/  IMAD.MOV.U32 R2, RZ, RZ, R6.reuse ;  /* 0x000000ffff027224 */ /* 0x100fe200078e0006 */
[----:B------:R-:W-:Y:S01]  /*03e0*/  ISETP.GE.U32.AND P1, PT, R6, UR8, PT ;  /* 0x0000000806007c0c */ /* 0x000fe2000bf26070 */
[----:B--2---:R0:W-:Y:S02]  /*03f0*/  STS [R7], R8 ;  /* 0x0000000807007388 */ /* 0x0041e40000000800 */
[----:B0-----:R-:W-:-:S04]  /*0400*/  SHF.R.S32.HI R7, RZ, 0x1f, R6 ;  /* 0x0000001fff077819 */ /* 0x001fc80000011406 */
[----:B------:R-:W-:-:S13]  /*0410*/  ISETP.GE.U32.AND.EX P1, PT, R7, UR9, PT, P1 ;  /* 0x0000000907007c0c */ /* 0x000fda000bf26110 */
[----:B------:R-:W-:Y:S05]  /*0420*/  @!P1 BRA `(.L_x_5) ;  /* 0xfffffffc00c49947 */ /* 0x000fea000383ffff */
.L_x_4:
[----:B------:R-:W-:Y:S05]  /*0430*/  BSYNC.RECONVERGENT B0 ;  /* 0x0000000000007941 */ /* 0x000fea0003800200 */
.L_x_3:
[----:B------:R-:W-:Y:S01]  /*0440*/  UIADD3 UR4, UPT, UPT, UR4, UR8, URZ ;  /* 0x0000000804047290 */ /* 0x000fe2000fffe0ff */
[----:B------:R-:W-:Y:S01]  /*0450*/  BSSY.RECONVERGENT B0, `(.L_x_6) ;  /* 0x0000011000007945 */ /* 0x000fe20003800200 */
[----:B------:R-:W0:Y:S02]  /*0460*/  LDCU.64 UR8, c[0x0][0x3a0] ;  /* 0x00007400ff0877ac */ /* 0x000e240008000a00 */
[----:B------:R-:W-:Y:S01]  /*0470*/  ULEA UR6, UR4, UR10, 0x2 ;  /* 0x0000000a04067291 */ /* 0x000fe2000f8e10ff */
[----:B------:R-:W-:Y:S11]  /*0480*/  @P0 BRA `(.L_x_7) ;  /* 0x0000000000340947 */ /* 0x000ff60003800000 */
[----:B------:R-:W1:Y:S01]  /*0490*/  LDC R11, c[0x0][0x360] ;  /* 0x0000d800ff0b7b82 */ /* 0x000e620000000800 */
[----:B------:R-:W-:-:S07]  /*04a0*/  IMAD.MOV.U32 R2, RZ, RZ, R5 ;  /* 0x000000ffff027224 */ /* 0x000fce00078e0005 */
.L_x_8:
[----:B0-2---:R-:W-:-:S04]  /*04b0*/  LEA R6, P0, R0, UR8, 0x2 ;  /* 0x0000000800067c11 */ /* 0x005fc8000f8010ff */
[----:B------:R-:W-:-:S05]  /*04c0*/  LEA.HI.X R7, R0, UR9, R3, 0x2, P0 ;  /* 0x0000000900077c11 */ /* 0x000fca00080f1403 */
[----:B------:R-:W2:Y:S01]  /*04d0*/  LDG.E.CONSTANT R6, desc[UR16][R6.64] ;  /* 0x0000001006067981 */ /* 0x000ea2000c1e9900 */
[----:B------:R-:W-:Y:S01]  /*04e0*/  LEA R9, R2, UR6, 0x2 ;  /* 0x0000000602097c11 */ /* 0x000fe2000f8e10ff */
[----:B-1----:R-:W-:-:S04]  /*04f0*/  IMAD.IADD R0, R11, 0x1, R2 ;  /* 0x000000010b007824 */ /* 0x002fc800078e0202 */
[--C-:B------:R-:W-:Y:S01]  /*0500*/  IMAD.MOV.U32 R2, RZ, RZ, R0.reuse ;  /* 0x000000ffff027224 */ /* 0x100fe200078e0000 */
[----:B------:R-:W-:Y:S02]  /*0510*/  ISETP.GE.U32.AND P0, PT, R0, UR14, PT ;  /* 0x0000000e00007c0c */ /* 0x000fe4000bf06070 */
[----:B------:R-:W-:-:S04]  /*0520*/  SHF.R.S32.HI R3, RZ, 0x1f, R0 ;  /* 0x0000001fff037819 */ /* 0x000fc80000011400 */
[----:B------:R-:W-:Y:S01]  /*0530*/  ISETP.GE.U32.AND.EX P0, PT, R3, UR15, PT, P0 ;  /* 0x0000000f03007c0c */ /* 0x000fe2000bf06100 */
[----:B--2---:R2:W-:-:S12]  /*0540*/  STS [R9], R6 ;  /* 0x0000000609007388 */ /* 0x0045d80000000800 */
[----:B------:R-:W-:Y:S05]  /*0550*/  @!P0 BRA `(.L_x_8) ;  /* 0xfffffffc00d48947 */ /* 0x000fea000383ffff */
.L_x_7:
[----:B0-----:R-:W-:Y:S05]  /*0560*/  BSYNC.RECONVERGENT B0 ;  /* 0x0000000000007941 */ /* 0x001fea0003800200 */
.L_x_6:
[----:B------:R-:W0:Y:S01]  /*0570*/  LDCU.64 UR12, c[0x0][0x3b0] ;  /* 0x00007600ff0c77ac */ /* 0x000e220008000a00 */
[----:B--2---:R-:W1:Y:S01]  /*0580*/  LDC.64 R8, c[0x0][0x3d8] ;  /* 0x0000f600ff087b82 */ /* 0x004e620000000a00 */
[----:B0-----:R-:W-:-:S04]  /*0590*/  UIADD3 UR4, UP0, UPT, UR12, 0xf, URZ ;  /* 0x0000000f0c047890 */ /* 0x001fc8000ff1e0ff */
[----:B------:R-:W-:-:S03]  /*05a0*/  UIADD3.X UR5, UPT, UPT, URZ, UR13, URZ, UP0, !UPT ;  /* 0x0000000dff057290 */ /* 0x000fc600087fe4ff */
[----:B------:R-:W-:Y:S01]  /*05b0*/  BAR.SYNC.DEFER_BLOCKING 0x0 ;  /* 0x0000000000007b1d */ /* 0x000fe20000010000 */
[----:B-1----:R-:W-:Y:S01]  /*05c0*/  ISETP.LE.U32.AND P0, PT, R8, UR7, PT ;  /* 0x0000000708007c0c */ /* 0x002fe2000bf03070 */
[----:B------:R-:W-:-:S06]  /*05d0*/  USHF.R.U64 UR4, UR4, 0x4, UR5 ;  /* 0x0000000404047899 */ /* 0x000fcc0008001205 */
[----:B------:R-:W-:-:S04]  /*05e0*/  IMAD R5, R5, UR4, RZ ;  /* 0x0000000405057c24 */ /* 0x000fc8000f8e02ff */
[C---:B------:R-:W-:Y:S01]  /*05f0*/  VIADD R6, R5.reuse, UR4 ;  /* 0x0000000405067c36 */ /* 0x040fe20008000000 */
[----:B------:R-:W-:Y:S02]  /*0600*/  ISETP.GE.U32.AND P1, PT, R5, UR12, PT ;  /* 0x0000000c05007c0c */ /* 0x000fe4000bf26070 */
[----:B------:R-:W-:Y:S02]  /*0610*/  SHF.R.S32.HI R0, RZ, 0x1f, R5 ;  /* 0x0000001fff007819 */ /* 0x000fe40000011405 */
[----:B------:R-:W-:Y:S02]  /*0620*/  ISETP.LT.U32.AND P2, PT, R6, UR12, PT ;  /* 0x0000000c06007c0c */ /* 0x000fe4000bf41070 */
[----:B------:R-:W-:Y:S02]  /*0630*/  ISETP.GE.U32.AND.EX P1, PT, R0, UR13, PT, P1 ;  /* 0x0000000d00007c0c */ /* 0x000fe4000bf26110 */
[----:B------:R-:W-:Y:S02]  /*0640*/  SHF.R.S32.HI R2, RZ, 0x1f, R6 ;  /* 0x0000001fff027819 */ /* 0x000fe40000011406 */
[----:B------:R-:W-:-:S02]  /*0650*/  ISETP.GE.U32.OR.EX P0, PT, RZ, R9, P1, P0 ;  /* 0x00000009ff00720c */ /* 0x000fc40000f06500 */
[----:B------:R-:W-:-:S04]  /*0660*/  ISETP.LT.U32.AND.EX P2, PT, R2, UR13, PT, P2 ;  /* 0x0000000d02007c0c */ /* 0x000fc8000bf41120 */
[----:B------:R-:W-:-:S07]  /*0670*/  SEL R6, R6, UR12, P2 ;  /* 0x0000000c06067c07 */ /* 0x000fce0009000000 */
[----:B------:R-:W-:Y:S05]  /*0680*/  @P0 EXIT ;  /* 0x000000000000094d */ /* 0x000fea0003800000 */
[----:B------:R-:W0:Y:S01]  /*0690*/  LDCU.64 UR4, c[0x0][0x3a8] ;  /* 0x00007500ff0477ac */ /* 0x000e220008000a00 */
[C---:B------:R-:W-:Y:S01]  /*06a0*/  IMAD.SHL.U32 R2, R5.reuse, 0x4, RZ ;  /* 0x0000000405027824 */ /* 0x040fe200078e00ff */
[----:B------:R-:W-:Y:S01]  /*06b0*/  SHF.L.U64.HI R0, R5, 0x2, R0 ;  /* 0x0000000205007819 */ /* 0x000fe20000010200 */
[----:B------:R-:W1:Y:S01]  /*06c0*/  LDCU.128 UR12, c[0x0][0x390] ;  /* 0x00007200ff0c77ac */ /* 0x000e620008000c00 */
[----:B------:R-:W2:Y:S02]  /*06d0*/  LDCU.64 UR8, c[0x0][0x3d0] ;  /* 0x00007a00ff0877ac */ /* 0x000ea40008000a00 */
[----:B0-----:R-:W-:-:S04]  /*06e0*/  IADD3 R8, P0, PT, R2, UR4, RZ ;  /* 0x0000000402087c10 */ /* 0x001fc8000ff1e0ff */
[----:B------:R-:W-:-:S05]  /*06f0*/  IADD3.X R9, PT, PT, R0, UR5, RZ, P0, !PT ;  /* 0x0000000500097c10 */ /* 0x000fca00087fe4ff */
[----:B------:R-:W3:Y:S01]  /*0700*/  LDG.E.CONSTANT R8, desc[UR16][R8.64] ;  /* 0x0000001008087981 */ /* 0x000ee2000c1e9900 */
[----:B-1----:R-:W-:-:S04]  /*0710*/  IADD3 R2, P0, PT, R2, UR14, RZ ;  /* 0x0000000e02027c10 */ /* 0x002fc8000ff1e0ff */
[----:B------:R-:W-:Y:S01]  /*0720*/  IADD3.X R3, PT, PT, R0, UR15, RZ, P0, !PT ;  /* 0x0000000f00037c10 */ /* 0x000fe200087fe4ff */
[----:B--2---:R-:W-:-:S04]  /*0730*/  UIMAD.WIDE.U32 UR4, UR7, UR8, URZ ;  /* 0x00000008070472a5 */ /* 0x004fc8000f8e00ff */
[----:B------:R-:W-:Y:S01]  /*0740*/  UIMAD UR7, UR7, UR9, UR5 ;  /* 0x00000009070772a4 */ /* 0x000fe2000f8e0205 */
[----:B------:R-:W-:Y:S01]  /*0750*/  VIADD R13, R5, 0x1 ;  /* 0x00000001050d7836 */ /* 0x000fe20000000000 */
[----:B------:R-:W-:Y:S01]  /*0760*/  ULEA UR5, UP0, UR4, UR12, 0x2 ;  /* 0x0000000c04057291 */ /* 0x000fe2000f8010ff */
[----:B------:R0:W5:Y:S01]  /*0770*/  LDG.E.CONSTANT R7, desc[UR16][R2.64] ;  /* 0x0000001002077981 */ /* 0x000162000c1e9900 */
[----:B------:R-:W-:Y:S02]  /*0780*/  BSSY.RECONVERGENT B0, `(.L_x_9) ;  /* 0x0000017000007945 */ /* 0x000fe40003800200 */
[----:B------:R-:W-:Y:S01]  /*0790*/  ULEA.HI.X UR7, UR4, UR13, UR7, 0x2, UP0 ;  /* 0x0000000d04077291 */ /* 0x000fe200080f1407 */
[----:B------:R-:W-:Y:S01]  /*07a0*/  ISETP.GE.AND P1, PT, R13, R6, PT ;  /* 0x000000060d00720c */ /* 0x000fe20003f26270 */
[----:B0-----:R-:W-:-:S04]  /*07b0*/  IMAD.U32 R2, RZ, RZ, UR5 ;  /* 0x00000005ff027e24 */ /* 0x001fc8000f8e00ff */
[----:B------:R-:W-:Y:S02]  /*07c0*/  IMAD.U32 R3, RZ, RZ, UR7 ;  /* 0x00000007ff037e24 */ /* 0x000fe4000f8e00ff */
[----:B---3--:R-:W-:Y:S01]  /*07d0*/  IMAD.SHL.U32 R10, R8, 0x4, RZ ;  /* 0x00000004080a7824 */ /* 0x008fe200078e00ff */
[--C-:B------:R-:W-:Y:S02]  /*07e0*/  SHF.R.U32.HI R0, RZ, 0x8, R8.reuse ;  /* 0x00000008ff007819 */ /* 0x100fe40000011608 */
[----:B------:R-:W-:Y:S02]  /*07f0*/  SHF.R.U32.HI R11, RZ, 0x12, R8 ;  /* 0x00000012ff0b7819 */ /* 0x000fe40000011608 */
[----:B------:R-:W-:Y:S02]  /*0800*/  LOP3.LUT R4, R0, 0xffc, RZ, 0xc0, !PT ;  /* 0x00000ffc00047812 */ /* 0x000fe400078ec0ff */
[----:B------:R-:W-:Y:S02]  /*0810*/  LOP3.LUT R10, R10, 0xffc, RZ, 0xc0, !PT ;  /* 0x00000ffc0a0a7812 */ /* 0x000fe400078ec0ff */
[----:B------:R-:W-:Y:S01]  /*0820*/  LOP3.LUT R11, R11, 0xffc, RZ, 0xc0, !PT ;  /* 0x00000ffc0b0b7812 */ /* 0x000fe200078ec0ff */
[----:B------:R0:W-:Y:S01]  /*0830*/  LDS R0, [R4+UR10] ;  /* 0x0000000a04007984 */ /* 0x0001e20008000800 */
[----:B------:R-:W-:-:S03]  /*0840*/  ISETP.GT.AND P0, PT, R8, -0x1, PT ;  /* 0xffffffff0800780c */ /* 0x000fc60003f04270 */
[----:B------:R-:W1:Y:S04]  /*0850*/  LDS R9, [R10+UR11] ;  /* 0x0000000b0a097984 */ /* 0x000e680008000800 */
[----:B------:R-:W2:Y:S01]  /*0860*/  LDS R11, [R11+UR6] ;  /* 0x000000060b0b7984 */ /* 0x000ea20008000800 */
[----:B0-----:R-:W-:-:S04]  /*0870*/  SHF.R.U32.HI R4, RZ, 0x1f, R8 ;  /* 0x0000001fff047819 */ /* 0x001fc80000011608 */
[----:B------:R-:W-:Y:S01]  /*0880*/  LOP3.LUT R8, R4, 0x1, RZ, 0x3c, !PT ;  /* 0x0000000104087812 */ /* 0x000fe200078e3cff */
[----:B-1----:R-:W-:-:S04]  /*0890*/  FMUL R0, R0, R9 ;  /* 0x0000000900007220 */ /* 0x002fc80000400000 */
[----:B--2---:R-:W-:Y:S01]  /*08a0*/  FFMA R11, R0, R11, RZ ;  /* 0x0000000b000b7223 */ /* 0x004fe200000000ff */
[----:B------:R-:W-:Y:S01]  /*08b0*/  I2FP.F32.U32 R0, R8 ;  /* 0x0000000800007245 */ /* 0x000fe20000201000 */
[----:B------:R-:W-:Y:S06]  /*08c0*/  @P0 BRA `(.L_x_10) ;  /* 0x0000000000080947 */ /* 0x000fec0003800000 */
[----:B-----5:R-:W-:-:S05]  /*08d0*/  IMAD.WIDE R8, R7, 0x4, R2 ;  /* 0x0000000407087825 */ /* 0x020fca00078e0202 */
[----:B------:R0:W-:Y:S02]  /*08e0*/  REDG.E.ADD.F32.FTZ.RN.STRONG.GPU desc[UR16][R8.64], R11 ;  /* 0x0000000b080079a6 */ /* 0x0001e4000c12f310 */
.L_x_10:
[----:B------:R-:W-:Y:S05]  /*08f0*/  BSYNC.RECONVERGENT B0 ;  /* 0x0000000000007941 */ /* 0x000fea0003800200 */
.L_x_9:
[----:B------:R-:W-:Y:S01]  /*0900*/  BSSY.RECONVERGENT B0, `(.L_x_11) ;  /* 0x0000087000007945 */ /* 0x000fe20003800200 */
[----:B0----5:R-:W-:Y:S02]  /*0910*/  IMAD.IADD R9, R7, 0x1, R4 ;  /* 0x0000000107097824 */ /* 0x021fe400078e0204 */
[----:B------:R-:W-:Y:S01]  /*0920*/  FMUL R0, R11, R0 ;  /* 0x000000000b007220 */ /* 0x000fe20000400000 */
[----:B------:R-:W-:Y:S06]  /*0930*/  @P1 BRA `(.L_x_12) ;  /* 0x00000008000c1947 */ /* 0x000fec0003800000 */
[----:B------:R-:W-:Y:S01]  /*0940*/  LOP3.LUT R7, RZ, R5, RZ, 0x33, !PT ;  /* 0x00000005ff077212 */ /* 0x000fe200078e33ff */
[----:B------:R-:W-:Y:S04]  /*0950*/  BSSY.RECONVERGENT B1, `(.L_x_13) ;  /* 0x0000025000017945 */ /* 0x000fe80003800200 */
[----:B------:R-:W-:-:S05]  /*0960*/  IMAD.IADD R7, R7, 0x1, R6 ;  /* 0x0000000107077824 */ /* 0x000fca00078e0206 */
[----:B------:R-:W-:Y:S01]  /*0970*/  LOP3.LUT P0, R4, R7, 0x3, RZ, 0xc0, !PT ;  /* 0x0000000307047812 */ /* 0x000fe2000780c0ff */
[----:B------:R-:W-:-:S12]  /*0980*/  IMAD.MOV.U32 R7, RZ, RZ, R13 ;  /* 0x000000ffff077224 */ /* 0x000fd800078e000d */
[----:B------:R-:W-:Y:S05]  /*0990*/  @!P0 BRA `(.L_x_14) ;  /* 0x0000000000808947 */ /* 0x000fea0003800000 */
[----:B------:R-:W0:Y:S01]  /*09a0*/  LDC.64 R10, c[0x0][0x3a8] ;  /* 0x0000ea00ff0a7b82 */ /* 0x000e220000000a00 */
[----:B------:R-:W-:Y:S01]  /*09b0*/  BSSY.RECONVERGENT B2, `(.L_x_15) ;  /* 0x000001d000027945 */ /* 0x000fe20003800200 */
[----:B------:R-:W-:Y:S02]  /*09c0*/  IMAD.MOV R4, RZ, RZ, -R4 ;  /* 0x000000ffff047224 */ /* 0x000fe400078e0a04 */
[----:B------:R-:W-:-:S07]  /*09d0*/  IMAD.MOV.U32 R8, RZ, RZ, R5 ;  /* 0x000000ffff087224 */ /* 0x000fce00078e0005 */
.L_x_16:
[----:B0-----:R-:W-:-:S05]  /*09e0*/  IMAD.WIDE R12, R7, 0x4, R10 ;  /* 0x00000004070c7825 */ /* 0x001fca00078e020a */
[----:B------:R-:W2:Y:S01]  /*09f0*/  LDG.E.CONSTANT R18, desc[UR16][R12.64] ;  /* 0x000000100c127981 */ /* 0x000ea2000c1e9900 */
[----:B------:R-:W-:Y:S02]  /*0a00*/  VIADD R4, R4, 0x1 ;  /* 0x0000000104047836 */ /* 0x000fe40000000000 */
[----:B------:R-:W-:Y:S02]  /*0a10*/  VIADD R8, R8, 0x1 ;  /* 0x0000000108087836 */ /* 0x000fe40000000000 */
[----:B------:R-:W-:Y:S02]  /*0a20*/  VIADD R7, R7, 0x1 ;  /* 0x0000000107077836 */ /* 0x000fe40000000000 */
[----:B--2---:R-:W-:Y:S01]  /*0a30*/  IMAD.SHL.U32 R15, R18, 0x4, RZ ;  /* 0x00000004120f7824 */ /* 0x004fe200078e00ff */
[--C-:B------:R-:W-:Y:S02]  /*0a40*/  SHF.R.U32.HI R14, RZ, 0x8, R18.reuse ;  /* 0x00000008ff0e7819 */ /* 0x100fe40000011612 */
[----:B------:R-:W-:-:S02]  /*0a50*/  SHF.R.U32.HI R16, RZ, 0x12, R18 ;  /* 0x00000012ff107819 */ /* 0x000fc40000011612 */
[----:B------:R-:W-:Y:S02]  /*0a60*/  LOP3.LUT R14, R14, 0xffc, RZ, 0xc0, !PT ;  /* 0x00000ffc0e0e7812 */ /* 0x000fe400078ec0ff */
[----:B------:R-:W-:Y:S02]  /*0a70*/  LOP3.LUT R15, R15, 0xffc, RZ, 0xc0, !PT ;  /* 0x00000ffc0f0f7812 */ /* 0x000fe400078ec0ff */
[----:B------:R-:W-:Y:S02]  /*0a80*/  LOP3.LUT R16, R16, 0xffc, RZ, 0xc0, !PT ;  /* 0x00000ffc10107812 */ /* 0x000fe400078ec0ff */
[----:B------:R-:W-:Y:S01]  /*0a90*/  LDS R14, [R14+UR10] ;  /* 0x0000000a0e0e7984 */ /* 0x000fe20008000800 */
[----:B------:R-:W-:-:S03]  /*0aa0*/  ISETP.GT.AND P0, PT, R18, -0x1, PT ;  /* 0xffffffff1200780c */ /* 0x000fc60003f04270 */
[----:B------:R-:W0:Y:S04]  /*0ab0*/  LDS R15, [R15+UR11] ;  /* 0x0000000b0f0f7984 */ /* 0x000e280008000800 */
[----:B------:R-:W1:Y:S06]  /*0ac0*/  LDS R16, [R16+UR6] ;  /* 0x0000000610107984 */ /* 0x000e6c0008000800 */
[----:B------:R-:W-:-:S04]  /*0ad0*/  @!P0 IMAD.WIDE R12, R9, 0x4, R2 ;  /* 0x00000004090c8825 */ /* 0x000fc800078e0202 */
[----:B0-----:R-:W-:-:S04]  /*0ae0*/  FMUL R17, R14, R15 ;  /* 0x0000000f0e117220 */ /* 0x001fc80000400000 */
[----:B-1----:R-:W-:Y:S01]  /*0af0*/  FFMA R19, R17, R16, R0 ;  /* 0x0000001011137223 */ /* 0x002fe20000000000 */
[----:B------:R-:W-:-:S04]  /*0b00*/  SHF.R.U32.HI R0, RZ, 0x1f, R18 ;  /* 0x0000001fff007819 */ /* 0x000fc80000011612 */
[----:B------:R1:W-:Y:S01]  /*0b10*/  @!P0 STG.E desc[UR16][R12.64], R19 ;  /* 0x000000130c008986 */ /* 0x0003e2000c101910 */
[----:B------:R-:W-:Y:S01]  /*0b20*/  ISETP.NE.AND P0, PT, R4, RZ, PT ;  /* 0x000000ff0400720c */ /* 0x000fe20003f05270 */
[C---:B------:R-:W-:Y:S01]  /*0b30*/  IMAD.IADD R9, R0.reuse, 0x1, R9 ;  /* 0x0000000100097824 */ /* 0x040fe200078e0209 */
[----:B------:R-:W-:-:S04]  /*0b40*/  LOP3.LUT R17, R0, 0x1, RZ, 0x3c, !PT ;  /* 0x0000000100117812 */ /* 0x000fc800078e3cff */
[----:B------:R-:W-:-:S05]  /*0b50*/  I2FP.F32.U32 R17, R17 ;  /* 0x0000001100117245 */ /* 0x000fca0000201000 */
[----:B------:R-:W-:Y:S02]  /*0b60*/  FMUL R0, R19, R17 ;  /* 0x0000001113007220 */ /* 0x000fe40000400000 */
[----:B-1----:R-:W-:Y:S05]  /*0b70*/  @P0 BRA `(.L_x_16) ;  /* 0xfffffffc00980947 */ /* 0x002fea000383ffff */
[----:B------:R-:W-:Y:S05]  /*0b80*/  BSYNC.RECONVERGENT B2 ;  /* 0x0000000000027941 */ /* 0x000fea0003800200 */
.L_x_15:
[----:B------:R-:W-:-:S07]  /*0b90*/  VIADD R7, R8, 0x1 ;  /* 0x0000000108077836 */ /* 0x000fce0000000000 */
.L_x_14:
[----:B------:R-:W-:Y:S05]  /*0ba0*/  BSYNC.RECONVERGENT B1 ;  /* 0x0000000000017941 */ /* 0x000fea0003800200 */
.L_x_13:
[----:B------:R-:W-:-:S04]  /*0bb0*/  IADD3 R5, PT, PT, R6, -0x2, -R5 ;  /* 0xfffffffe06057810 */ /* 0x000fc80007ffe805 */
[----:B------:R-:W-:-:S13]  /*0bc0*/  ISETP.GE.U32.AND P0, PT, R5, 0x3, PT ;  /* 0x000000030500780c */ /* 0x000fda0003f06070 */
[----:B------:R-:W-:Y:S05]  /*0bd0*/  @!P0 BRA `(.L_x_12) ;  /* 0x0000000400648947 */ /* 0x000fea0003800000 */
[----:B------:R-:W0:Y:S01]  /*0be0*/  LDC.64 R4, c[0x0][0x3a8] ;  /* 0x0000ea00ff047b82 */ /* 0x000e220000000a00 */
[----:B------:R-:W-:Y:S01]  /*0bf0*/  IMAD.IADD R6, R7, 0x1, -R6 ;  /* 0x0000000107067824 */ /* 0x000fe200078e0a06 */
[----:B0-----:R-:W-:-:S05]  /*0c00*/  IADD3 R4, P0, PT, R4, 0x8, RZ ;  /* 0x0000000804047810 */ /* 0x001fca0007f1e0ff */
[----:B------:R-:W-:-:S08]  /*0c10*/  IMAD.X R5, RZ, RZ, R5, P0 ;  /* 0x000000ffff057224 */ /* 0x000fd000000e0605 */
.L_x_17:
[----:B------:R-:W-:-:S05]  /*0c20*/  IMAD.WIDE R14, R7, 0x4, R4 ;  /* 0x00000004070e7825 */ /* 0x000fca00078e0204 */
[----:B------:R-:W2:Y:S04]  /*0c30*/  LDG.E.CONSTANT R11, desc[UR16][R14.64+-0x4] ;  /* 0xfffffc100e0b7981 */ /* 0x000ea8000c1e9900 */
[----:B------:R-:W3:Y:S04]  /*0c40*/  LDG.E.CONSTANT R24, desc[UR16][R14.64+-0x8] ;  /* 0xfffff8100e187981 */ /* 0x000ee8000c1e9900 */
[----:B------:R-:W4:Y:S04]  /*0c50*/  LDG.E.CONSTANT R10, desc[UR16][R14.64] ;  /* 0x000000100e0a7981 */ /* 0x000f28000c1e9900 */
[----:B------:R0:W5:Y:S01]  /*0c60*/  LDG.E.CONSTANT R8, desc[UR16][R14.64+0x4] ;  /* 0x000004100e087981 */ /* 0x000162000c1e9900 */
[----:B------:R-:W-:-:S02]  /*0c70*/  VIADD R6, R6, 0x4 ;  /* 0x0000000406067836 */ /* 0x000fc40000000000 */
[----:B------:R-:W-:Y:S02]  /*0c80*/  VIADD R7, R7, 0x4 ;  /* 0x0000000407077836 */ /* 0x000fe40000000000 */
[----:B--2---:R-:W-:Y:S01]  /*0c90*/  IMAD.SHL.U32 R22, R11, 0x4, RZ ;  /* 0x000000040b167824 */ /* 0x004fe200078e00ff */
[----:B------:R-:W-:Y:S01]  /*0ca0*/  SHF.R.U32.HI R21, RZ, 0x8, R11 ;  /* 0x00000008ff157819 */ /* 0x000fe2000001160b */
[----:B---3--:R-:W-:Y:S01]  /*0cb0*/  IMAD.SHL.U32 R17, R24, 0x4, RZ ;  /* 0x0000000418117824 */ /* 0x008fe200078e00ff */
[----:B------:R-:W-:Y:S02]  /*0cc0*/  SHF.R.U32.HI R12, RZ, 0x8, R24 ;  /* 0x00000008ff0c7819 */ /* 0x000fe40000011618 */
[----:B0-----:R-:W-:Y:S02]  /*0cd0*/  LOP3.LUT R14, R21, 0xffc, RZ, 0xc0, !PT ;  /* 0x00000ffc150e7812 */ /* 0x001fe400078ec0ff */
[----:B------:R-:W-:Y:S02]  /*0ce0*/  LOP3.LUT R15, R22, 0xffc, RZ, 0xc0, !PT ;  /* 0x00000ffc160f7812 */ /* 0x000fe400078ec0ff */
[----:B------:R-:W-:-:S02]  /*0cf0*/  LOP3.LUT R12, R12, 0xffc, RZ, 0xc0, !PT ;  /* 0x00000ffc0c0c7812 */ /* 0x000fc400078ec0ff */
[----:B------:R-:W-:Y:S02]  /*0d00*/  LOP3.LUT R17, R17, 0xffc, RZ, 0xc0, !PT ;  /* 0x00000ffc11117812 */ /* 0x000fe400078ec0ff */
[----:B------:R-:W-:Y:S02]  /*0d10*/  SHF.R.U32.HI R20, RZ, 0x12, R24 ;  /* 0x00000012ff147819 */ /* 0x000fe40000011618 */
[----:B------:R-:W-:Y:S01]  /*0d20*/  SHF.R.U32.HI R18, RZ, 0x12, R11 ;  /* 0x00000012ff127819 */ /* 0x000fe2000001160b */
[----:B----4-:R-:W-:Y:S01]  /*0d30*/  IMAD.SHL.U32 R19, R10, 0x4, RZ ;  /* 0x000000040a137824 */ /* 0x010fe200078e00ff */
[--C-:B------:R-:W-:Y:S01]  /*0d40*/  SHF.R.U32.HI R16, RZ, 0x8, R10.reuse ;  /* 0x00000008ff107819 */ /* 0x100fe2000001160a */
[----:B------:R-:W-:Y:S01]  /*0d50*/  LDS R14, [R14+UR10] ;  /* 0x0000000a0e0e7984 */ /* 0x000fe20008000800 */
[----:B------:R-:W-:Y:S02]  /*0d60*/  LOP3.LUT R20, R20, 0xffc, RZ, 0xc0, !PT ;  /* 0x00000ffc14147812 */ /* 0x000fe400078ec0ff */
[----:B------:R-:W-:Y:S01]  /*0d70*/  LOP3.LUT R23, R18, 0xffc, RZ, 0xc0, !PT ;  /* 0x00000ffc12177812 */ /* 0x000fe200078ec0ff */
[----:B------:R-:W0:Y:S01]  /*0d80*/  LDS R15, [R15+UR11] ;  /* 0x0000000b0f0f7984 */ /* 0x000e220008000800 */
[----:B------:R-:W-:-:S03]  /*0d90*/  SHF.R.U32.HI R13, RZ, 0x12, R10 ;  /* 0x00000012ff0d7819 */ /* 0x000fc6000001160a */
[----:B------:R-:W-:Y:S01]  /*0da0*/  LDS R12, [R12+UR10] ;  /* 0x0000000a0c0c7984 */ /* 0x000fe20008000800 */
[----:B------:R-:W-:-:S03]  /*0db0*/  LOP3.LUT R22, R16, 0xffc, RZ, 0xc0, !PT ;  /* 0x00000ffc10167812 */ /* 0x000fc600078ec0ff */
[----:B------:R-:W1:Y:S01]  /*0dc0*/  LDS R17, [R17+UR11] ;  /* 0x0000000b11117984 */ /* 0x000e620008000800 */
[----:B------:R-:W-:Y:S01]  /*0dd0*/  LOP3.LUT R21, R19, 0xffc, RZ, 0xc0, !PT ;  /* 0x00000ffc13157812 */ /* 0x000fe200078ec0ff */
[----:B-----5:R-:W-:Y:S01]  /*0de0*/  IMAD.SHL.U32 R19, R8, 0x4, RZ ;  /* 0x0000000408137824 */ /* 0x020fe200078e00ff */
[----:B------:R-:W-:Y:S01]  /*0df0*/  LOP3.LUT R16, R13, 0xffc, RZ, 0xc0, !PT ;  /* 0x00000ffc0d107812 */ /* 0x000fe200078ec0ff */
[----:B------:R2:W3:Y:S01]  /*0e00*/  LDS R25, [R20+UR6] ;  /* 0x0000000614197984 */ /* 0x0004e20008000800 */
[----:B------:R-:W-:-:S03]  /*0e10*/  SHF.R.U32.HI R13, RZ, 0x8, R8 ;  /* 0x00000008ff0d7819 */ /* 0x000fc60000011608 */
[----:B------:R-:W4:Y:S01]  /*0e20*/  LDS R23, [R23+UR6] ;  /* 0x0000000617177984 */ /* 0x000f220008000800 */
[----:B------:R-:W-:Y:S02]  /*0e30*/  SHF.R.U32.HI R26, RZ, 0x12, R8 ;  /* 0x00000012ff1a7819 */ /* 0x000fe40000011608 */
[----:B------:R-:W-:Y:S01]  /*0e40*/  LOP3.LUT R18, R13, 0xffc, RZ, 0xc0, !PT ;  /* 0x00000ffc0d127812 */ /* 0x000fe200078ec0ff */
[----:B------:R-:W-:Y:S01]  /*0e50*/  LDS R22, [R22+UR10] ;  /* 0x0000000a16167984 */ /* 0x000fe20008000800 */
[----:B------:R-:W-:-:S03]  /*0e60*/  LOP3.LUT R19, R19, 0xffc, RZ, 0xc0, !PT ;  /* 0x00000ffc13137812 */ /* 0x000fc600078ec0ff */
[----:B------:R-:W5:Y:S01]  /*0e70*/  LDS R21, [R21+UR11] ;  /* 0x0000000b15157984 */ /* 0x000f620008000800 */
[----:B------:R-:W-:-:S03]  /*0e80*/  LOP3.LUT R13, R26, 0xffc, RZ, 0xc0, !PT ;  /* 0x00000ffc1a0d7812 */ /* 0x000fc600078ec0ff */
[----:B------:R-:W5:Y:S04]  /*0e90*/  LDS R16, [R16+UR6] ;  /* 0x0000000610107984 */ /* 0x000f680008000800 */
[----:B------:R-:W-:Y:S04]  /*0ea0*/  LDS R18, [R18+UR10] ;  /* 0x0000000a12127984 */ /* 0x000fe80008000800 */
[----:B------:R-:W5:Y:S04]  /*0eb0*/  LDS R19, [R19+UR11] ;  /* 0x0000000b13137984 */ /* 0x000f680008000800 */
[----:B------:R-:W5:Y:S01]  /*0ec0*/  LDS R13, [R13+UR6] ;  /* 0x000000060d0d7984 */ /* 0x000f620008000800 */
[----:B--2---:R-:W-:Y:S01]  /*0ed0*/  SHF.R.U32.HI R20, RZ, 0x1f, R24 ;  /* 0x0000001fff147819 */ /* 0x004fe20000011618 */
[----:B0-----:R-:W-:-:S03]  /*0ee0*/  FMUL R26, R14, R15 ;  /* 0x0000000f0e1a7220 */ /* 0x001fc60000400000 */
[----:B------:R-:W-:Y:S01]  /*0ef0*/  LOP3.LUT R14, R20, 0x1, RZ, 0x3c, !PT ;  /* 0x00000001140e7812 */ /* 0x000fe200078e3cff */
[----:B-1----:R-:W-:-:S03]  /*0f00*/  FMUL R17, R12, R17 ;  /* 0x000000110c117220 */ /* 0x002fc60000400000 */
[----:B------:R-:W-:Y:S01]  /*0f10*/  I2FP.F32.U32 R15, R14 ;  /* 0x0000000e000f7245 */ /* 0x000fe20000201000 */
[----:B---3--:R-:W-:Y:S01]  /*0f20*/  FFMA R12, R17, R25, R0 ;  /* 0x00000019110c7223 */ /* 0x008fe20000000000 */
[----:B------:R-:W-:Y:S01]  /*0f30*/  SHF.R.U32.HI R0, RZ, 0x1f, R11 ;  /* 0x0000001fff007819 */ /* 0x000fe2000001160b */
[----:B----4-:R-:W-:Y:S01]  /*0f40*/  FMUL R23, R26, R23 ;  /* 0x000000171a177220 */ /* 0x010fe20000400000 */
[----:B------:R-:W-:Y:S02]  /*0f50*/  ISETP.GT.AND P1, PT, R11, -0x1, PT ;  /* 0xffffffff0b00780c */ /* 0x000fe40003f24270 */
[----:B------:R-:W-:Y:S01]  /*0f60*/  LOP3.LUT R14, R0, 0x1, RZ, 0x3c, !PT ;  /* 0x00000001000e7812 */ /* 0x000fe200078e3cff */
[----:B------:R-:W-:Y:S01]  /*0f70*/  FFMA R11, R12, R15, R23 ;  /* 0x0000000f0c0b7223 */ /* 0x000fe20000000017 */
[----:B------:R-:W-:Y:S02]  /*0f80*/  ISETP.GT.AND P0, PT, R24, -0x1, PT ;  /* 0xffffffff1800780c */ /* 0x000fe40003f04270 */
[----:B------:R-:W-:Y:S01]  /*0f90*/  SHF.R.U32.HI R15, RZ, 0x1f, R10 ;  /* 0x0000001fff0f7819 */ /* 0x000fe2000001160a */
[----:B-----5:R-:W-:Y:S01]  /*0fa0*/  FMUL R21, R22, R21 ;  /* 0x0000001516157220 */ /* 0x020fe20000400000 */
[----:B------:R-:W-:-:S02]  /*0fb0*/  ISETP.GT.AND P2, PT, R10, -0x1, PT ;  /* 0xffffffff0a00780c */ /* 0x000fc40003f44270 */
[----:B------:R-:W-:Y:S01]  /*0fc0*/  I2FP.F32.U32 R10, R14 ;  /* 0x0000000e000a7245 */ /* 0x000fe20000201000 */
[----:B------:R-:W-:Y:S01]  /*0fd0*/  FMUL R16, R21, R16 ;  /* 0x0000001015107220 */ /* 0x000fe20000400000 */
[----:B------:R-:W-:Y:S01]  /*0fe0*/  ISETP.GT.AND P3, PT, R8, -0x1, PT ;  /* 0xffffffff0800780c */ /* 0x000fe20003f64270 */
[----:B------:R-:W-:Y:S01]  /*0ff0*/  IMAD.IADD R21, R20, 0x1, R9 ;  /* 0x0000000114157824 */ /* 0x000fe200078e0209 */
[----:B------:R-:W-:Y:S01]  /*1000*/  LOP3.LUT R14, R15, 0x1, RZ, 0x3c, !PT ;  /* 0x000000010f0e7812 */ /* 0x000fe200078e3cff */
[----:B------:R-:W-:Y:S01]  /*1010*/  FFMA R10, R11, R10, R16 ;  /* 0x0000000a0b0a7223 */ /* 0x000fe20000000010 */
[----:B------:R-:W-:Y:S01]  /*1020*/  FMUL R18, R18, R19 ;  /* 0x0000001312127220 */ /* 0x000fe20000400000 */
[----:B------:R-:W-:Y:S01]  /*1030*/  IMAD.IADD R0, R21, 0x1, R0 ;  /* 0x0000000115007824 */ /* 0x000fe200078e0200 */
[----:B------:R-:W-:Y:S02]  /*1040*/  I2FP.F32.U32 R17, R14 ;  /* 0x0000000e00117245 */ /* 0x000fe40000201000 */
[----:B------:R-:W-:Y:S01]  /*1050*/  FMUL R13, R18, R13 ;  /* 0x0000000d120d7220 */ /* 0x000fe20000400000 */
[----:B------:R-:W-:-:S02]  /*1060*/  IMAD.IADD R23, R0, 0x1, R15 ;  /* 0x0000000100177824 */ /* 0x000fc400078e020f */
[----:B------:R-:W-:-:S04]  /*1070*/  @!P0 IMAD.WIDE R14, R9, 0x4, R2 ;  /* 0x00000004090e8825 */ /* 0x000fc800078e0202 */
[----:B------:R-:W-:Y:S01]  /*1080*/  FFMA R13, R10, R17, R13 ;  /* 0x000000110a0d7223 */ /* 0x000fe2000000000d */
[--C-:B------:R-:W-:Y:S01]  /*1090*/  @!P1 IMAD.WIDE R16, R21, 0x4, R2.reuse ;  /* 0x0000000415109825 */ /* 0x100fe200078e0202 */
[----:B------:R0:W-:Y:S03]  /*10a0*/  @!P0 STG.E desc[UR16][R14.64], R12 ;  /* 0x0000000c0e008986 */ /* 0x0001e6000c101910 */
[--C-:B------:R-:W-:Y:S01]  /*10b0*/  @!P2 IMAD.WIDE R18, R0, 0x4, R2.reuse ;  /* 0x000000040012a825 */ /* 0x100fe200078e0202 */
[----:B------:R0:W-:Y:S03]  /*10c0*/  @!P1 STG.E desc[UR16][R16.64], R11 ;  /* 0x0000000b10009986 */ /* 0x0001e6000c101910 */
[----:B------:R-:W-:Y:S01]  /*10d0*/  @!P3 IMAD.WIDE R20, R23, 0x4, R2 ;  /* 0x000000041714b825 */ /* 0x000fe200078e0202 */
[----:B------:R0:W-:Y:S04]  /*10e0*/  @!P2 STG.E desc[UR16][R18.64], R10 ;  /* 0x0000000a1200a986 */ /* 0x0001e8000c101910 */
[----:B------:R0:W-:Y:S01]  /*10f0*/  @!P3 STG.E desc[UR16][R20.64], R13 ;  /* 0x0000000d1400b986 */ /* 0x0001e2000c101910 */
[----:B------:R-:W-:-:S02]  /*1100*/  ISETP.NE.AND P0, PT, R6, RZ, PT ;  /* 0x000000ff0600720c */ /* 0x000fc40003f05270 */
[----:B------:R-:W-:-:S04]  /*1110*/  SHF.R.U32.HI R8, RZ, 0x1f, R8 ;  /* 0x0000001fff087819 */ /* 0x000fc80000011608 */
[----:B------:R-:W-:-:S04]  /*1120*/  LOP3.LUT R0, R8, 0x1, RZ, 0x3c, !PT ;  /* 0x0000000108007812 */ /* 0x000fc800078e3cff */
[----:B------:R-:W-:Y:S01]  /*1130*/  I2FP.F32.U32 R0, R0 ;  /* 0x0000000000007245 */ /* 0x000fe20000201000 */
[----:B------:R-:W-:-:S04]  /*1140*/  IMAD.IADD R9, R23, 0x1, R8 ;  /* 0x0000000117097824 */ /* 0x000fc800078e0208 */
[----:B------:R-:W-:Y:S01]  /*1150*/  FMUL R0, R13, R0 ;  /* 0x000000000d007220 */ /* 0x000fe20000400000 */
[----:B0-----:R-:W-:Y:S06]  /*1160*/  @P0 BRA `(.L_x_17) ;  /* 0xfffffff800ac0947 */ /* 0x001fec000383ffff */
.L_x_12:
[----:B------:R-:W-:Y:S05]  /*1170*/  BSYNC.RECONVERGENT B0 ;  /* 0x0000000000007941 */ /* 0x000fea0003800200 */
.L_x_11:
[----:B------:R-:W-:-:S05]  /*1180*/  IMAD.WIDE R2, R9, 0x4, R2 ;  /* 0x0000000409027825 */ /* 0x000fca00078e0202 */
[----:B------:R-:W-:Y:S01]  /*1190*/  REDG.E.ADD.F32.FTZ.RN.STRONG.GPU desc[UR16][R2.64], R0 ;  /* 0x00000000020079a6 */ /* 0x000fe2000c12f310 */
[----:B------:R-:W-:Y:S05]  /*11a0*/  EXIT ;  /* 0x000000000000794d */ /* 0x000fea0003800000 */
.L_x_18:
[----:B------:R-:W-:-:S00]  /*11b0*/  BRA `(.L_x_18) ;  /* 0xfffffffc00fc7947 */ /* 0x000fc0000383ffff */
[----:B------:R-:W-:-:S00]  /*11c0*/  NOP ;  /* 0x0000000000007918 */ /* 0x000fc00000000000 */
        /* <DEDUP_REMOVED lines=11> */
.L_x_19:


//--------------------- .nv.shared._Z29tensor_product_forward_kernelPfS_S_PjS_S0_mmmmmm --------------------------
	.section	.nv.shared._Z29tensor_product_forward_kernelPfS_S_PjS_S0_mmmmmm,"aw",@nobits
	.sectionflags	@""
	.align	16
	.zero		1024


//--------------------- .nv.shared.reserved.0     --------------------------
	.section	.nv.shared.reserved.0,"aw",@nobits
	.weak		__nv_reservedSMEM_offset_0_alias
	.size		__nv_reservedSMEM_offset_0_alias, 0, 64
	.other		__nv_reservedSMEM_offset_0_alias,@"STO_CUDA_RESERVED_SHARED STV_DEFAULT"
__nv_reservedSMEM_offset_0_alias:
	.zero		0
	.zero		64


//--------------------- .nv.constant0._Z29tensor_product_forward_kernelPfS_S_PjS_S0_mmmmmm --------------------------
	.section	.nv.constant0._Z29tensor_product_forward_kernelPfS_S_PjS_S0_mmmmmm,"a",@progbits
	.sectionflags	@""
	.align	4
.nv.constant0._Z29tensor_product_forward_kernelPfS_S_PjS_S0_mmmmmm:
	.zero		992


//--------------------- SYMBOLS --------------------------

	.type		.nv.reservedSmem.offset0,@object
	.size		.nv.reservedSmem.offset0,0x4
	.type		.nv.reservedSmem.cap,@object
	.size		.nv.reservedSmem.cap,0x4
